//
// Generated by NVIDIA NVVM Compiler
//
// Compiler Build ID: CL-36424714
// Cuda compilation tools, release 13.0, V13.0.88
// Based on NVVM 20.0.0
//

.version 9.0
.target sm_100
.address_size 64

	// .globl	_Z16NaiveConvolutionPiiS_iS_i

.visible .entry _Z16NaiveConvolutionPiiS_iS_i(
	.param .u64 .ptr .align 1 _Z16NaiveConvolutionPiiS_iS_i_param_0,
	.param .u32 _Z16NaiveConvolutionPiiS_iS_i_param_1,
	.param .u64 .ptr .align 1 _Z16NaiveConvolutionPiiS_iS_i_param_2,
	.param .u32 _Z16NaiveConvolutionPiiS_iS_i_param_3,
	.param .u64 .ptr .align 1 _Z16NaiveConvolutionPiiS_iS_i_param_4,
	.param .u32 _Z16NaiveConvolutionPiiS_iS_i_param_5
)
{


	ret;

}
	// .globl	_Z19ConstantConvolutionPiiS_iS_i
.visible .entry _Z19ConstantConvolutionPiiS_iS_i(
	.param .u64 .ptr .align 1 _Z19ConstantConvolutionPiiS_iS_i_param_0,
	.param .u32 _Z19ConstantConvolutionPiiS_iS_i_param_1,
	.param .u64 .ptr .align 1 _Z19ConstantConvolutionPiiS_iS_i_param_2,
	.param .u32 _Z19ConstantConvolutionPiiS_iS_i_param_3,
	.param .u64 .ptr .align 1 _Z19ConstantConvolutionPiiS_iS_i_param_4,
	.param .u32 _Z19ConstantConvolutionPiiS_iS_i_param_5
)
{


	ret;

}
	// .globl	_Z17SharedConvolutionPiiS_iS_i
.visible .entry _Z17SharedConvolutionPiiS_iS_i(
	.param .u64 .ptr .align 1 _Z17SharedConvolutionPiiS_iS_i_param_0,
	.param .u32 _Z17SharedConvolutionPiiS_iS_i_param_1,
	.param .u64 .ptr .align 1 _Z17SharedConvolutionPiiS_iS_i_param_2,
	.param .u32 _Z17SharedConvolutionPiiS_iS_i_param_3,
	.param .u64 .ptr .align 1 _Z17SharedConvolutionPiiS_iS_i_param_4,
	.param .u32 _Z17SharedConvolutionPiiS_iS_i_param_5
)
{


	ret;

}


// ===== COMPILED SASS (sm_100) =====

	.target	sm_100

	.elftype	@"ET_EXEC"


//--------------------- .note.nv.tkinfo           --------------------------
	.section	.note.nv.tkinfo,"",@"SHT_NOTE"
	.sectionflags	@"SHF_NOTE_NV_TKINFO"
	.tkinfo
        /*0018*/ 	.word	0x00000002
        /*0030*/ 	.string	""
        /*0030*/ 	.string	"ptxas"
        /*0030*/ 	.string	"Cuda compilation tools, release 13.0, V13.0.88"
        /*0030*/ 	.string	"Build cuda_13.0.r13.0/compiler.36424714_0"
        /*0030*/ 	.string	"-arch sm_100 -m 64 "



//--------------------- .note.nv.cuinfo           --------------------------
	.section	.note.nv.cuinfo,"",@"SHT_NOTE"
	.sectionflags	@"SHF_NOTE_NV_CUINFO"
        /*0018*/ 	.short	0x0002
        /*001a*/ 	.short	0x0064
        /*001c*/ 	.short	0x0082
	.zero		2


//--------------------- .nv.info                  --------------------------
	.section	.nv.info,"",@"SHT_CUDA_INFO"
	.align	4


	//----- nvinfo : EIATTR_REGCOUNT
	.align		4
        /*0000*/ 	.byte	0x04, 0x2f
        /*0002*/ 	.short	(.L_1 - .L_0)
	.align		4
.L_0:
        /*0004*/ 	.word	index@(_Z16NaiveConvolutionPiiS_iS_i)
        /*0008*/ 	.word	0x00000004


	//----- nvinfo : EIATTR_FRAME_SIZE
	.align		4
.L_1:
        /*000c*/ 	.byte	0x04, 0x11
        /*000e*/ 	.short	(.L_3 - .L_2)
	.align		4
.L_2:
        /*0010*/ 	.word	index@(_Z16NaiveConvolutionPiiS_iS_i)
        /*0014*/ 	.word	0x00000000


	//----- nvinfo : EIATTR_REGCOUNT
	.align		4
.L_3:
        /*0018*/ 	.byte	0x04, 0x2f
        /*001a*/ 	.short	(.L_5 - .L_4)
	.align		4
.L_4:
        /*001c*/ 	.word	index@(_Z19ConstantConvolutionPiiS_iS_i)
        /*0020*/ 	.word	0x00000004


	//----- nvinfo : EIATTR_FRAME_SIZE
	.align		4
.L_5:
        /*0024*/ 	.byte	0x04, 0x11
        /*0026*/ 	.short	(.L_7 - .L_6)
	.align		4
.L_6:
        /*0028*/ 	.word	index@(_Z19ConstantConvolutionPiiS_iS_i)
        /*002c*/ 	.word	0x00000000


	//----- nvinfo : EIATTR_REGCOUNT
	.align		4
.L_7:
        /*0030*/ 	.byte	0x04, 0x2f
        /*0032*/ 	.short	(.L_9 - .L_8)
	.align		4
.L_8:
        /*0034*/ 	.word	index@(_Z17SharedConvolutionPiiS_iS_i)
        /*0038*/ 	.word	0x00000004


	//----- nvinfo : EIATTR_FRAME_SIZE
	.align		4
.L_9:
        /*003c*/ 	.byte	0x04, 0x11
        /*003e*/ 	.short	(.L_11 - .L_10)
	.align		4
.L_10:
        /*0040*/ 	.word	index@(_Z17SharedConvolutionPiiS_iS_i)
        /*0044*/ 	.word	0x00000000


	//----- nvinfo : EIATTR_MIN_STACK_SIZE
	.align		4
.L_11:
        /*0048*/ 	.byte	0x04, 0x12
        /*004a*/ 	.short	(.L_13 - .L_12)
	.align		4
.L_12:
        /*004c*/ 	.word	index@(_Z17SharedConvolutionPiiS_iS_i)
        /*0050*/ 	.word	0x00000000


	//----- nvinfo : EIATTR_MIN_STACK_SIZE
	.align		4
.L_13:
        /*0054*/ 	.byte	0x04, 0x12
        /*0056*/ 	.short	(.L_15 - .L_14)
	.align		4
.L_14:
        /*0058*/ 	.word	index@(_Z19ConstantConvolutionPiiS_iS_i)
        /*005c*/ 	.word	0x00000000


	//----- nvinfo : EIATTR_MIN_STACK_SIZE
	.align		4
.L_15:
        /*0060*/ 	.byte	0x04, 0x12
        /*0062*/ 	.short	(.L_17 - .L_16)
	.align		4
.L_16:
        /*0064*/ 	.word	index@(_Z16NaiveConvolutionPiiS_iS_i)
        /*0068*/ 	.word	0x00000000
.L_17:


//--------------------- .nv.compat                --------------------------
	.section	.nv.compat,"",@"SHT_CUDA_COMPAT_INFO"
	.align	4
        /*0000*/ 	.byte	0x02, 0x09, 0x00, 0x00, 0x02, 0x02, 0x01, 0x00, 0x02, 0x05, 0x05, 0x00, 0x03, 0x07, 0x01, 0x01
        /*0010*/ 	.byte	0x02, 0x03, 0x00, 0x00, 0x02, 0x06, 0x01, 0x00, 0x04, 0x0b, 0x08, 0x00, 0x09, 0x00, 0x00, 0x00
        /*0020*/ 	.byte	0x00, 0x00, 0x00, 0x00


//--------------------- .nv.info._Z17SharedConvolutionPiiS_iS_i --------------------------
	.section	.nv.info._Z17SharedConvolutionPiiS_iS_i,"",@"SHT_CUDA_INFO"
	.sectionflags	@""
	.align	4


	//----- nvinfo : EIATTR_CUDA_API_VERSION
	.align		4
        /*0000*/ 	.byte	0x04, 0x37
        /*0002*/ 	.short	(.L_19 - .L_18)
.L_18:
        /*0004*/ 	.word	0x00000082


	//----- nvinfo : EIATTR_KPARAM_INFO
	.align		4
.L_19:
        /*0008*/ 	.byte	0x04, 0x17
        /*000a*/ 	.short	(.L_21 - .L_20)
.L_20:
        /*000c*/ 	.word	0x00000000
        /*0010*/ 	.short	0x0005
        /*0012*/ 	.short	0x0028
        /*0014*/ 	.byte	0x00, 0xf0, 0x11, 0x00


	//----- nvinfo : EIATTR_KPARAM_INFO
	.align		4
.L_21:
        /*0018*/ 	.byte	0x04, 0x17
        /*001a*/ 	.short	(.L_23 - .L_22)
.L_22:
        /*001c*/ 	.word	0x00000000
        /*0020*/ 	.short	0x0004
        /*0022*/ 	.short	0x0020
        /*0024*/ 	.byte	0x00, 0xf5, 0x21, 0x00


	//----- nvinfo : EIATTR_KPARAM_INFO
	.align		4
.L_23:
        /*0028*/ 	.byte	0x04, 0x17
        /*002a*/ 	.short	(.L_25 - .L_24)
.L_24:
        /*002c*/ 	.word	0x00000000
        /*0030*/ 	.short	0x0003
        /*0032*/ 	.short	0x0018
        /*0034*/ 	.byte	0x00, 0xf0, 0x11, 0x00


	//----- nvinfo : EIATTR_KPARAM_INFO
	.align		4
.L_25:
        /*0038*/ 	.byte	0x04, 0x17
        /*003a*/ 	.short	(.L_27 - .L_26)
.L_26:
        /*003c*/ 	.word	0x00000000
        /*0040*/ 	.short	0x0002
        /*0042*/ 	.short	0x0010
        /*0044*/ 	.byte	0x00, 0xf5, 0x21, 0x00


	//----- nvinfo : EIATTR_KPARAM_INFO
	.align		4
.L_27:
        /*0048*/ 	.byte	0x04, 0x17
        /*004a*/ 	.short	(.L_29 - .L_28)
.L_28:
        /*004c*/ 	.word	0x00000000
        /*0050*/ 	.short	0x0001
        /*0052*/ 	.short	0x0008
        /*0054*/ 	.byte	0x00, 0xf0, 0x11, 0x00


	//----- nvinfo : EIATTR_KPARAM_INFO
	.align		4
.L_29:
        /*0058*/ 	.byte	0x04, 0x17
        /*005a*/ 	.short	(.L_31 - .L_30)
.L_30:
        /*005c*/ 	.word	0x00000000
        /*0060*/ 	.short	0x0000
        /*0062*/ 	.short	0x0000
        /*0064*/ 	.byte	0x00, 0xf5, 0x21, 0x00


	//----- nvinfo : EIATTR_SPARSE_MMA_MASK
	.align		4
.L_31:
        /*0068*/ 	.byte	0x03, 0x50
        /*006a*/ 	.short	0x0000


	//----- nvinfo : EIATTR_MAXREG_COUNT
	.align		4
        /*006c*/ 	.byte	0x03, 0x1b
        /*006e*/ 	.short	0x00ff


	//----- nvinfo : EIATTR_MERCURY_ISA_VERSION
	.align		4
        /*0070*/ 	.byte	0x03, 0x5f
        /*0072*/ 	.short	0x0101


	//----- nvinfo : EIATTR_VRC_CTA_INIT_COUNT
	.align		4
        /*0074*/ 	.byte	0x02, 0x4a
	.zero		1
	.zero		1


	//----- nvinfo : EIATTR_EXIT_INSTR_OFFSETS
	.align		4
        /*0078*/ 	.byte	0x04, 0x1c
        /*007a*/ 	.short	(.L_33 - .L_32)


	//   ....[0]....
.L_32:
        /*007c*/ 	.word	0x00000010


	//----- nvinfo : EIATTR_CBANK_PARAM_SIZE
	.align		4
.L_33:
        /*0080*/ 	.byte	0x03, 0x19
        /*0082*/ 	.short	0x002c


	//----- nvinfo : EIATTR_PARAM_CBANK
	.align		4
        /*0084*/ 	.byte	0x04, 0x0a
        /*0086*/ 	.short	(.L_35 - .L_34)
	.align		4
.L_34:
        /*0088*/ 	.word	index@(.nv.constant0._Z17SharedConvolutionPiiS_iS_i)
        /*008c*/ 	.short	0x0380
        /*008e*/ 	.short	0x002c


	//----- nvinfo : EIATTR_SW_WAR
	.align		4
.L_35:
        /*0090*/ 	.byte	0x04, 0x36
        /*0092*/ 	.short	(.L_37 - .L_36)
.L_36:
        /*0094*/ 	.word	0x00000008
.L_37:


//--------------------- .nv.info._Z19ConstantConvolutionPiiS_iS_i --------------------------
	.section	.nv.info._Z19ConstantConvolutionPiiS_iS_i,"",@"SHT_CUDA_INFO"
	.sectionflags	@""
	.align	4


	//----- nvinfo : EIATTR_CUDA_API_VERSION
	.align		4
        /*0000*/ 	.byte	0x04, 0x37
        /*0002*/ 	.short	(.L_39 - .L_38)
.L_38:
        /*0004*/ 	.word	0x00000082


	//----- nvinfo : EIATTR_KPARAM_INFO
	.align		4
.L_39:
        /*0008*/ 	.byte	0x04, 0x17
        /*000a*/ 	.short	(.L_41 - .L_40)
.L_40:
        /*000c*/ 	.word	0x00000000
        /*0010*/ 	.short	0x0005
        /*0012*/ 	.short	0x0028
        /*0014*/ 	.byte	0x00, 0xf0, 0x11, 0x00


	//----- nvinfo : EIATTR_KPARAM_INFO
	.align		4
.L_41:
        /*0018*/ 	.byte	0x04, 0x17
        /*001a*/ 	.short	(.L_43 - .L_42)
.L_42:
        /*001c*/ 	.word	0x00000000
        /*0020*/ 	.short	0x0004
        /*0022*/ 	.short	0x0020
        /*0024*/ 	.byte	0x00, 0xf5, 0x21, 0x00


	//----- nvinfo : EIATTR_KPARAM_INFO
	.align		4
.L_43:
        /*0028*/ 	.byte	0x04, 0x17
        /*002a*/ 	.short	(.L_45 - .L_44)
.L_44:
        /*002c*/ 	.word	0x00000000
        /*0030*/ 	.short	0x0003
        /*0032*/ 	.short	0x0018
        /*0034*/ 	.byte	0x00, 0xf0, 0x11, 0x00


	//----- nvinfo : EIATTR_KPARAM_INFO
	.align		4
.L_45:
        /*0038*/ 	.byte	0x04, 0x17
        /*003a*/ 	.short	(.L_47 - .L_46)
.L_46:
        /*003c*/ 	.word	0x00000000
        /*0040*/ 	.short	0x0002
        /*0042*/ 	.short	0x0010
        /*0044*/ 	.byte	0x00, 0xf5, 0x21, 0x00


	//----- nvinfo : EIATTR_KPARAM_INFO
	.align		4
.L_47:
        /*0048*/ 	.byte	0x04, 0x17
        /*004a*/ 	.short	(.L_49 - .L_48)
.L_48:
        /*004c*/ 	.word	0x00000000
        /*0050*/ 	.short	0x0001
        /*0052*/ 	.short	0x0008
        /*0054*/ 	.byte	0x00, 0xf0, 0x11, 0x00


	//----- nvinfo : EIATTR_KPARAM_INFO
	.align		4
.L_49:
        /*0058*/ 	.byte	0x04, 0x17
        /*005a*/ 	.short	(.L_51 - .L_50)
.L_50:
        /*005c*/ 	.word	0x00000000
        /*0060*/ 	.short	0x0000
        /*0062*/ 	.short	0x0000
        /*0064*/ 	.byte	0x00, 0xf5, 0x21, 0x00


	//----- nvinfo : EIATTR_SPARSE_MMA_MASK
	.align		4
.L_51:
        /*0068*/ 	.byte	0x03, 0x50
        /*006a*/ 	.short	0x0000


	//----- nvinfo : EIATTR_MAXREG_COUNT
	.align		4
        /*006c*/ 	.byte	0x03, 0x1b
        /*006e*/ 	.short	0x00ff


	//----- nvinfo : EIATTR_MERCURY_ISA_VERSION
	.align		4
        /*0070*/ 	.byte	0x03, 0x5f
        /*0072*/ 	.short	0x0101


	//----- nvinfo : EIATTR_VRC_CTA_INIT_COUNT
	.align		4
        /*0074*/ 	.byte	0x02, 0x4a
	.zero		1
	.zero		1


	//----- nvinfo : EIATTR_EXIT_INSTR_OFFSETS
	.align		4
        /*0078*/ 	.byte	0x04, 0x1c
        /*007a*/ 	.short	(.L_53 - .L_52)


	//   ....[0]....
.L_52:
        /*007c*/ 	.word	0x00000010


	//----- nvinfo : EIATTR_CBANK_PARAM_SIZE
	.align		4
.L_53:
        /*0080*/ 	.byte	0x03, 0x19
        /*0082*/ 	.short	0x002c


	//----- nvinfo : EIATTR_PARAM_CBANK
	.align		4
        /*0084*/ 	.byte	0x04, 0x0a
        /*0086*/ 	.short	(.L_55 - .L_54)
	.align		4
.L_54:
        /*0088*/ 	.word	index@(.nv.constant0._Z19ConstantConvolutionPiiS_iS_i)
        /*008c*/ 	.short	0x0380
        /*008e*/ 	.short	0x002c


	//----- nvinfo : EIATTR_SW_WAR
	.align		4
.L_55:
        /*0090*/ 	.byte	0x04, 0x36
        /*0092*/ 	.short	(.L_57 - .L_56)
.L_56:
        /*0094*/ 	.word	0x00000008
.L_57:


//--------------------- .nv.info._Z16NaiveConvolutionPiiS_iS_i --------------------------
	.section	.nv.info._Z16NaiveConvolutionPiiS_iS_i,"",@"SHT_CUDA_INFO"
	.sectionflags	@""
	.align	4


	//----- nvinfo : EIATTR_CUDA_API_VERSION
	.align		4
        /*0000*/ 	.byte	0x04, 0x37
        /*0002*/ 	.short	(.L_59 - .L_58)
.L_58:
        /*0004*/ 	.word	0x00000082


	//----- nvinfo : EIATTR_KPARAM_INFO
	.align		4
.L_59:
        /*0008*/ 	.byte	0x04, 0x17
        /*000a*/ 	.short	(.L_61 - .L_60)
.L_60:
        /*000c*/ 	.word	0x00000000
        /*0010*/ 	.short	0x0005
        /*0012*/ 	.short	0x0028
        /*0014*/ 	.byte	0x00, 0xf0, 0x11, 0x00


	//----- nvinfo : EIATTR_KPARAM_INFO
	.align		4
.L_61:
        /*0018*/ 	.byte	0x04, 0x17
        /*001a*/ 	.short	(.L_63 - .L_62)
.L_62:
        /*001c*/ 	.word	0x00000000
        /*0020*/ 	.short	0x0004
        /*0022*/ 	.short	0x0020
        /*0024*/ 	.byte	0x00, 0xf5, 0x21, 0x00


	//----- nvinfo : EIATTR_KPARAM_INFO
	.align		4
.L_63:
        /*0028*/ 	.byte	0x04, 0x17
        /*002a*/ 	.short	(.L_65 - .L_64)
.L_64:
        /*002c*/ 	.word	0x00000000
        /*0030*/ 	.short	0x0003
        /*0032*/ 	.short	0x0018
        /*0034*/ 	.byte	0x00, 0xf0, 0x11, 0x00


	//----- nvinfo : EIATTR_KPARAM_INFO
	.align		4
.L_65:
        /*0038*/ 	.byte	0x04, 0x17
        /*003a*/ 	.short	(.L_67 - .L_66)
.L_66:
        /*003c*/ 	.word	0x00000000
        /*0040*/ 	.short	0x0002
        /*0042*/ 	.short	0x0010
        /*0044*/ 	.byte	0x00, 0xf5, 0x21, 0x00


	//----- nvinfo : EIATTR_KPARAM_INFO
	.align		4
.L_67:
        /*0048*/ 	.byte	0x04, 0x17
        /*004a*/ 	.short	(.L_69 - .L_68)
.L_68:
        /*004c*/ 	.word	0x00000000
        /*0050*/ 	.short	0x0001
        /*0052*/ 	.short	0x0008
        /*0054*/ 	.byte	0x00, 0xf0, 0x11, 0x00


	//----- nvinfo : EIATTR_KPARAM_INFO
	.align		4
.L_69:
        /*0058*/ 	.byte	0x04, 0x17
        /*005a*/ 	.short	(.L_71 - .L_70)
.L_70:
        /*005c*/ 	.word	0x00000000
        /*0060*/ 	.short	0x0000
        /*0062*/ 	.short	0x0000
        /*0064*/ 	.byte	0x00, 0xf5, 0x21, 0x00


	//----- nvinfo : EIATTR_SPARSE_MMA_MASK
	.align		4
.L_71:
        /*0068*/ 	.byte	0x03, 0x50
        /*006a*/ 	.short	0x0000


	//----- nvinfo : EIATTR_MAXREG_COUNT
	.align		4
        /*006c*/ 	.byte	0x03, 0x1b
        /*006e*/ 	.short	0x00ff


	//----- nvinfo : EIATTR_MERCURY_ISA_VERSION
	.align		4
        /*0070*/ 	.byte	0x03, 0x5f
        /*0072*/ 	.short	0x0101


	//----- nvinfo : EIATTR_VRC_CTA_INIT_COUNT
	.align		4
        /*0074*/ 	.byte	0x02, 0x4a
	.zero		1
	.zero		1


	//----- nvinfo : EIATTR_EXIT_INSTR_OFFSETS
	.align		4
        /*0078*/ 	.byte	0x04, 0x1c
        /*007a*/ 	.short	(.L_73 - .L_72)


	//   ....[0]....
.L_72:
        /*007c*/ 	.word	0x00000010


	//----- nvinfo : EIATTR_CBANK_PARAM_SIZE
	.align		4
.L_73:
        /*0080*/ 	.byte	0x03, 0x19
        /*0082*/ 	.short	0x002c


	//----- nvinfo : EIATTR_PARAM_CBANK
	.align		4
        /*0084*/ 	.byte	0x04, 0x0a
        /*0086*/ 	.short	(.L_75 - .L_74)
	.align		4
.L_74:
        /*0088*/ 	.word	index@(.nv.constant0._Z16NaiveConvolutionPiiS_iS_i)
        /*008c*/ 	.short	0x0380
        /*008e*/ 	.short	0x002c


	//----- nvinfo : EIATTR_SW_WAR
	.align		4
.L_75:
        /*0090*/ 	.byte	0x04, 0x36
        /*0092*/ 	.short	(.L_77 - .L_76)
.L_76:
        /*0094*/ 	.word	0x00000008
.L_77:


//--------------------- .nv.callgraph             --------------------------
	.section	.nv.callgraph,"",@"SHT_CUDA_CALLGRAPH"
	.align	4
	.sectionentsize	8
	.align		4
        /*0000*/ 	.word	0x00000000
	.align		4
        /*0004*/ 	.word	0xffffffff
	.align		4
        /*0008*/ 	.word	0x00000000
	.align		4
        /*000c*/ 	.word	0xfffffffe
	.align		4
        /*0010*/ 	.word	0x00000000
	.align		4
        /*0014*/ 	.word	0xfffffffd
	.align		4
        /*0018*/ 	.word	0x00000000
	.align		4
        /*001c*/ 	.word	0xfffffffc


//--------------------- .text._Z17SharedConvolutionPiiS_iS_i --------------------------
	.section	.text._Z17SharedConvolutionPiiS_iS_i,"ax",@progbits
	.align	128
        .global         _Z17SharedConvolutionPiiS_iS_i
        .type           _Z17SharedConvolutionPiiS_iS_i,@function
        .size           _Z17SharedConvolutionPiiS_iS_i,(.L_x_3 - _Z17SharedConvolutionPiiS_iS_i)
        .other          _Z17SharedConvolutionPiiS_iS_i,@"STO_CUDA_ENTRY STV_DEFAULT"
_Z17SharedConvolutionPiiS_iS_i:
.text._Z17SharedConvolutionPiiS_iS_i:
[----:B------:R-:W-:Y:S01]  /*0000*/  LDC R1, c[0x0][0x37c] ;  /* 0x0000df00ff017b82 */ /* 0x000fe20000000800 */
[----:B------:R-:W-:Y:S05]  /*0010*/  EXIT ;  /* 0x000000000000794d */ /* 0x000fea0003800000 */
.L_x_0:
[----:B------:R-:W-:-:S00]  /*0020*/  BRA `(.L_x_0) ;  /* 0xfffffffc00fc7947 */ /* 0x000fc0000383ffff */
[----:B------:R-:W-:-:S00]  /*0030*/  NOP ;  /* 0x0000000000007918 */ /* 0x000fc00000000000 */
        /* <DEDUP_REMOVED lines=12> */
.L_x_3:


//--------------------- .text._Z19ConstantConvolutionPiiS_iS_i --------------------------
	.section	.text._Z19ConstantConvolutionPiiS_iS_i,"ax",@progbits
	.align	128
        .global         _Z19ConstantConvolutionPiiS_iS_i
        .type           _Z19ConstantConvolutionPiiS_iS_i,@function
        .size           _Z19ConstantConvolutionPiiS_iS_i,(.L_x_4 - _Z19ConstantConvolutionPiiS_iS_i)
        .other          _Z19ConstantConvolutionPiiS_iS_i,@"STO_CUDA_ENTRY STV_DEFAULT"
_Z19ConstantConvolutionPiiS_iS_i:
.text._Z19ConstantConvolutionPiiS_iS_i:
[----:B------:R-:W-:Y:S01]  /*0000*/  LDC R1, c[0x0][0x37c] ;  /* 0x0000df00ff017b82 */ /* 0x000fe20000000800 */
[----:B------:R-:W-:Y:S05]  /*0010*/  EXIT ;  /* 0x000000000000794d */ /* 0x000fea0003800000 */
.L_x_1:
        /* <DEDUP_REMOVED lines=14> */
.L_x_4:


//--------------------- .text._Z16NaiveConvolutionPiiS_iS_i --------------------------
	.section	.text._Z16NaiveConvolutionPiiS_iS_i,"ax",@progbits
	.align	128
        .global         _Z16NaiveConvolutionPiiS_iS_i
        .type           _Z16NaiveConvolutionPiiS_iS_i,@function
        .size           _Z16NaiveConvolutionPiiS_iS_i,(.L_x_5 - _Z16NaiveConvolutionPiiS_iS_i)
        .other          _Z16NaiveConvolutionPiiS_iS_i,@"STO_CUDA_ENTRY STV_DEFAULT"
_Z16NaiveConvolutionPiiS_iS_i:
.text._Z16NaiveConvolutionPiiS_iS_i:
[----:B------:R-:W-:Y:S01]  /*0000*/  LDC R1, c[0x0][0x37c] ;  /* 0x0000df00ff017b82 */ /* 0x000fe20000000800 */
[----:B------:R-:W-:Y:S05]  /*0010*/  EXIT ;  /* 0x000000000000794d */ /* 0x000fea0003800000 */
.L_x_2:
        /* <DEDUP_REMOVED lines=14> */
.L_x_5:


//--------------------- .nv.shared.reserved.0     --------------------------
	.section	.nv.shared.reserved.0,"aw",@nobits
	.weak		__nv_reservedSMEM_offset_0_alias
	.size		__nv_reservedSMEM_offset_0_alias, 0, 64
	.other		__nv_reservedSMEM_offset_0_alias,@"STO_CUDA_RESERVED_SHARED STV_DEFAULT"
__nv_reservedSMEM_offset_0_alias:
	.zero		0
	.zero		64


//--------------------- .nv.constant0._Z17SharedConvolutionPiiS_iS_i --------------------------
	.section	.nv.constant0._Z17SharedConvolutionPiiS_iS_i,"a",@progbits
	.sectionflags	@""
	.align	4
.nv.constant0._Z17SharedConvolutionPiiS_iS_i:
	.zero		940


//--------------------- .nv.constant0._Z19ConstantConvolutionPiiS_iS_i --------------------------
	.section	.nv.constant0._Z19ConstantConvolutionPiiS_iS_i,"a",@progbits
	.sectionflags	@""
	.align	4
.nv.constant0._Z19ConstantConvolutionPiiS_iS_i:
	.zero		940


//--------------------- .nv.constant0._Z16NaiveConvolutionPiiS_iS_i --------------------------
	.section	.nv.constant0._Z16NaiveConvolutionPiiS_iS_i,"a",@progbits
	.sectionflags	@""
	.align	4
.nv.constant0._Z16NaiveConvolutionPiiS_iS_i:
	.zero		940


//--------------------- SYMBOLS --------------------------

	.type		.nv.reservedSmem.offset0,@object
	.size		.nv.reservedSmem.offset0,0x4
